	.headerflags	@"EF_CUDA_TEXMODE_UNIFIED EF_CUDA_64BIT_ADDRESS EF_CUDA_SM89 EF_CUDA_VIRTUAL_SM(EF_CUDA_SM89)"
	.elftype	@"ET_EXEC"


//--------------------- .nv.info                  --------------------------
	.section	.nv.info,"",@"SHT_CUDA_INFO"
	.align	4


	//----- nvinfo : EIATTR_REGCOUNT
	.align		4
        /*0000*/ 	.byte	0x04, 0x2f
        /*0002*/ 	.short	(.L_1 - .L_0)
	.align		4
.L_0:
        /*0004*/ 	.word	index@(triton_per_fused_add_mul_pow_reciprocal_select_sum_unsqueeze_8)
        /*0008*/ 	.word	0x00000012


	//----- nvinfo : EIATTR_FRAME_SIZE
	.align		4
.L_1:
        /*000c*/ 	.byte	0x04, 0x11
        /*000e*/ 	.short	(.L_3 - .L_2)
	.align		4
.L_2:
        /*0010*/ 	.word	index@(triton_per_fused_add_mul_pow_reciprocal_select_sum_unsqueeze_8)
        /*0014*/ 	.word	0x00000000


	//----- nvinfo : EIATTR_MIN_STACK_SIZE
	.align		4
.L_3:
        /*0018*/ 	.byte	0x04, 0x12
        /*001a*/ 	.short	(.L_5 - .L_4)
	.align		4
.L_4:
        /*001c*/ 	.word	index@(triton_per_fused_add_mul_pow_reciprocal_select_sum_unsqueeze_8)
        /*0020*/ 	.word	0x00000000
.L_5:


//--------------------- .nv.info.triton_per_fused_add_mul_pow_reciprocal_select_sum_unsqueeze_8 --------------------------
	.section	.nv.info.triton_per_fused_add_mul_pow_reciprocal_select_sum_unsqueeze_8,"",@"SHT_CUDA_INFO"
	.sectionflags	@""
	.align	4


	//----- nvinfo : EIATTR_CUDA_API_VERSION
	.align		4
        /*0000*/ 	.byte	0x04, 0x37
        /*0002*/ 	.short	(.L_7 - .L_6)
.L_6:
        /*0004*/ 	.word	0x00000080


	//----- nvinfo : EIATTR_PARAM_CBANK
	.align		4
.L_7:
        /*0008*/ 	.byte	0x04, 0x0a
        /*000a*/ 	.short	(.L_9 - .L_8)
	.align		4
.L_8:
        /*000c*/ 	.word	index@(.nv.constant0.triton_per_fused_add_mul_pow_reciprocal_select_sum_unsqueeze_8)
        /*0010*/ 	.short	0x0160
        /*0012*/ 	.short	0x0028


	//----- nvinfo : EIATTR_CBANK_PARAM_SIZE
	.align		4
.L_9:
        /*0014*/ 	.byte	0x03, 0x19
        /*0016*/ 	.short	0x0028


	//----- nvinfo : EIATTR_KPARAM_INFO
	.align		4
        /*0018*/ 	.byte	0x04, 0x17
        /*001a*/ 	.short	(.L_11 - .L_10)
.L_10:
        /*001c*/ 	.word	0x00000000
        /*0020*/ 	.short	0x0004
        /*0022*/ 	.short	0x0020
        /*0024*/ 	.byte	0x00, 0xf4, 0x21, 0x00


	//----- nvinfo : EIATTR_KPARAM_INFO
	.align		4
.L_11:
        /*0028*/ 	.byte	0x04, 0x17
        /*002a*/ 	.short	(.L_13 - .L_12)
.L_12:
        /*002c*/ 	.word	0x00000000
        /*0030*/ 	.short	0x0003
        /*0032*/ 	.short	0x0018
        /*0034*/ 	.byte	0x00, 0xf0, 0x11, 0x00


	//----- nvinfo : EIATTR_KPARAM_INFO
	.align		4
.L_13:
        /*0038*/ 	.byte	0x04, 0x17
        /*003a*/ 	.short	(.L_15 - .L_14)
.L_14:
        /*003c*/ 	.word	0x00000000
        /*0040*/ 	.short	0x0002
        /*0042*/ 	.short	0x0010
        /*0044*/ 	.byte	0x00, 0xf4, 0x21, 0x00


	//----- nvinfo : EIATTR_KPARAM_INFO
	.align		4
.L_15:
        /*0048*/ 	.byte	0x04, 0x17
        /*004a*/ 	.short	(.L_17 - .L_16)
.L_16:
        /*004c*/ 	.word	0x00000000
        /*0050*/ 	.short	0x0001
        /*0052*/ 	.short	0x0008
        /*0054*/ 	.byte	0x00, 0xf4, 0x21, 0x00


	//----- nvinfo : EIATTR_KPARAM_INFO
	.align		4
.L_17:
        /*0058*/ 	.byte	0x04, 0x17
        /*005a*/ 	.short	(.L_19 - .L_18)
.L_18:
        /*005c*/ 	.word	0x00000000
        /*0060*/ 	.short	0x0000
        /*0062*/ 	.short	0x0000
        /*0064*/ 	.byte	0x00, 0xf4, 0x21, 0x00


	//----- nvinfo : EIATTR_MAXREG_COUNT
	.align		4
.L_19:
        /*0068*/ 	.byte	0x03, 0x1b
        /*006a*/ 	.short	0x00ff


	//----- nvinfo : EIATTR_COOP_GROUP_MASK_REGIDS
	.align		4
        /*006c*/ 	.byte	0x04, 0x29
        /*006e*/ 	.short	(.L_21 - .L_20)


	//   ....[0]....
.L_20:
        /*0070*/ 	.word	0xffffffff


	//   ....[1]....
        /*0074*/ 	.word	0xffffffff


	//   ....[2]....
        /*0078*/ 	.word	0xffffffff


	//   ....[3]....
        /*007c*/ 	.word	0xffffffff


	//   ....[4]....
        /*0080*/ 	.word	0xffffffff


	//   ....[5]....
        /*0084*/ 	.word	0xffffffff


	//----- nvinfo : EIATTR_COOP_GROUP_INSTR_OFFSETS
	.align		4
.L_21:
        /*0088*/ 	.byte	0x04, 0x28
        /*008a*/ 	.short	(.L_23 - .L_22)


	//   ....[0]....
.L_22:
        /*008c*/ 	.word	0x000000c0


	//   ....[1]....
        /*0090*/ 	.word	0x000000f0


	//   ....[2]....
        /*0094*/ 	.word	0x00000110


	//   ....[3]....
        /*0098*/ 	.word	0x00000130


	//   ....[4]....
        /*009c*/ 	.word	0x00000150


	//   ....[5]....
        /*00a0*/ 	.word	0x000001d0


	//----- nvinfo : EIATTR_EXIT_INSTR_OFFSETS
	.align		4
.L_23:
        /*00a4*/ 	.byte	0x04, 0x1c
        /*00a6*/ 	.short	(.L_25 - .L_24)


	//   ....[0]....
.L_24:
        /*00a8*/ 	.word	0x00000340


	//----- nvinfo : EIATTR_REQNTID
	.align		4
.L_25:
        /*00ac*/ 	.byte	0x04, 0x10
        /*00ae*/ 	.short	(.L_27 - .L_26)
.L_26:
        /*00b0*/ 	.word	0x00000040
        /*00b4*/ 	.word	0x00000001
        /*00b8*/ 	.word	0x00000001
.L_27:


//--------------------- .nv.callgraph             --------------------------
	.section	.nv.callgraph,"",@"SHT_CUDA_CALLGRAPH"
	.align	4
	.sectionentsize	8
	.align		4
        /*0000*/ 	.word	0x00000000
	.align		4
        /*0004*/ 	.word	0xffffffff
	.align		4
        /*0008*/ 	.word	0x00000000
	.align		4
        /*000c*/ 	.word	0xfffffffe
	.align		4
        /*0010*/ 	.word	0x00000000
	.align		4
        /*0014*/ 	.word	0xfffffffd
	.align		4
        /*0018*/ 	.word	0x00000000
	.align		4
        /*001c*/ 	.word	0xfffffffc


//--------------------- .nv.rel.action            --------------------------
	.section	.nv.rel.action,"",@"SHT_CUDA_RELOCINFO"
	.align	8
	.sectionentsize	8
        /*0000*/ 	.byte	0x73, 0x00, 0x00, 0x00, 0x00, 0x00, 0x00, 0x00, 0x00, 0x00, 0x00, 0x11, 0x25, 0x00, 0x05, 0x36


//--------------------- .nv.constant0.triton_per_fused_add_mul_pow_reciprocal_select_sum_unsqueeze_8 --------------------------
	.section	.nv.constant0.triton_per_fused_add_mul_pow_reciprocal_select_sum_unsqueeze_8,"a",@progbits
	.sectionflags	@""
	.align	4
.nv.constant0.triton_per_fused_add_mul_pow_reciprocal_select_sum_unsqueeze_8:
	.zero		392


//--------------------- .text.triton_per_fused_add_mul_pow_reciprocal_select_sum_unsqueeze_8 --------------------------
	.section	.text.triton_per_fused_add_mul_pow_reciprocal_select_sum_unsqueeze_8,"ax",@progbits
	.sectionflags	@"SHF_BARRIERS=1"
	.sectioninfo	@"SHI_REGISTERS=18"
	.align	128
        .global         triton_per_fused_add_mul_pow_reciprocal_select_sum_unsqueeze_8
        .type           triton_per_fused_add_mul_pow_reciprocal_select_sum_unsqueeze_8,@function
        .size           triton_per_fused_add_mul_pow_reciprocal_select_sum_unsqueeze_8,(.L_x_1 - triton_per_fused_add_mul_pow_reciprocal_select_sum_unsqueeze_8)
        .other          triton_per_fused_add_mul_pow_reciprocal_select_sum_unsqueeze_8,@"STO_CUDA_ENTRY STV_DEFAULT"
triton_per_fused_add_mul_pow_reciprocal_select_sum_unsqueeze_8:
.text.triton_per_fused_add_mul_pow_reciprocal_select_sum_unsqueeze_8:
[----:B------:R-:W-:Y:S02]  /*0000*/  MOV R1, c[0x0][0x28] ;  /* 0x00000a0000017a02 */ /* 0x000fe40000000f00 */
[----:B------:R-:W0:Y:S01]  /*0010*/  S2R R13, SR_TID.X ;  /* 0x00000000000d7919 */ /* 0x000e220000002100 */
[----:B------:R-:W-:Y:S01]  /*0020*/  MOV R15, 0x4 ;  /* 0x00000004000f7802 */ /* 0x000fe20000000f00 */
[----:B------:R-:W-:Y:S01]  /*0030*/  ULDC.64 UR4, c[0x0][0x118] ;  /* 0x0000460000047ab9 */ /* 0x000fe20000000a00 */
[----:B0-----:R-:W-:-:S05]  /*0040*/  LOP3.LUT R4, R13, 0x3f, RZ, 0xc0, !PT ;  /* 0x0000003f0d047812 */ /* 0x001fca00078ec0ff */
[----:B------:R-:W-:-:S05]  /*0050*/  IMAD.WIDE.U32 R2, R4, R15, c[0x0][0x168] ;  /* 0x00005a0004027625 */ /* 0x000fca00078e000f */
[----:B------:R0:W2:Y:S01]  /*0060*/  LDG.E R0, [R2.64+0x200] ;  /* 0x0002000402007981 */ /* 0x0000a2000c1e1900 */
[C---:B------:R-:W-:Y:S02]  /*0070*/  LOP3.LUT P0, RZ, R13.reuse, 0x1f, RZ, 0xc0, !PT ;  /* 0x0000001f0dff7812 */ /* 0x040fe4000780c0ff */
[----:B------:R-:W-:Y:S02]  /*0080*/  ISETP.GE.AND P1, PT, R13, 0x2, PT ;  /* 0x000000020d00780c */ /* 0x000fe40003f26270 */
[----:B0-----:R-:W-:-:S04]  /*0090*/  SHF.R.U32.HI R2, RZ, 0x3, R13 ;  /* 0x00000003ff027819 */ /* 0x001fc8000001160d */
[----:B------:R-:W-:Y:S01]  /*00a0*/  LOP3.LUT R3, R2, 0x4, RZ, 0xc0, !PT ;  /* 0x0000000402037812 */ /* 0x000fe200078ec0ff */
[----:B--2---:R-:W-:-:S06]  /*00b0*/  FMUL R5, R0, R0 ;  /* 0x0000000000057220 */ /* 0x004fcc0000400000 */
[----:B------:R-:W0:Y:S02]  /*00c0*/  SHFL.BFLY PT, R5, R5, 0x10, 0x1f ;  /* 0x0e001f0005057f89 */ /* 0x000e2400000e0000 */
[----:B0-----:R-:W-:Y:S01]  /*00d0*/  FFMA R6, R0, R0, R5 ;  /* 0x0000000000067223 */ /* 0x001fe20000000005 */
[----:B------:R-:W-:-:S04]  /*00e0*/  LOP3.LUT R5, R13, 0x1, RZ, 0xc0, !PT ;  /* 0x000000010d057812 */ /* 0x000fc800078ec0ff */
[----:B------:R-:W0:Y:S02]  /*00f0*/  SHFL.BFLY PT, R7, R6, 0x8, 0x1f ;  /* 0x0d001f0006077f89 */ /* 0x000e2400000e0000 */
[----:B0-----:R-:W-:-:S05]  /*0100*/  FADD R7, R6, R7 ;  /* 0x0000000706077221 */ /* 0x001fca0000000000 */
[----:B------:R-:W0:Y:S02]  /*0110*/  SHFL.BFLY PT, R8, R7, 0x4, 0x1f ;  /* 0x0c801f0007087f89 */ /* 0x000e2400000e0000 */
[----:B0-----:R-:W-:-:S05]  /*0120*/  FADD R8, R7, R8 ;  /* 0x0000000807087221 */ /* 0x001fca0000000000 */
[----:B------:R-:W0:Y:S02]  /*0130*/  SHFL.BFLY PT, R9, R8, 0x2, 0x1f ;  /* 0x0c401f0008097f89 */ /* 0x000e2400000e0000 */
[----:B0-----:R-:W-:-:S05]  /*0140*/  FADD R9, R8, R9 ;  /* 0x0000000908097221 */ /* 0x001fca0000000000 */
[----:B------:R-:W0:Y:S02]  /*0150*/  SHFL.BFLY PT, R10, R9, 0x1, 0x1f ;  /* 0x0c201f00090a7f89 */ /* 0x000e2400000e0000 */
[----:B0-----:R-:W-:-:S05]  /*0160*/  FADD R10, R9, R10 ;  /* 0x0000000a090a7221 */ /* 0x001fca0000000000 */
[----:B------:R0:W-:Y:S04]  /*0170*/  @!P0 STS [R3], R10 ;  /* 0x0000000a03008388 */ /* 0x0001e80000000800 */
[----:B------:R-:W-:Y:S01]  /*0180*/  BAR.SYNC.DEFER_BLOCKING 0x0 ;  /* 0x0000000000007b1d */ /* 0x000fe20000010000 */
[----:B------:R-:W-:-:S04]  /*0190*/  ISETP.NE.U32.AND P0, PT, R5, 0x1, PT ;  /* 0x000000010500780c */ /* 0x000fc80003f05070 */
[----:B------:R-:W-:Y:S02]  /*01a0*/  ISETP.LT.AND P0, PT, R13, 0x2, P0 ;  /* 0x000000020d00780c */ /* 0x000fe40000701270 */
[----:B0-----:R-:W-:Y:S01]  /*01b0*/  MOV R3, 0x3e800000 ;  /* 0x3e80000000037802 */ /* 0x001fe20000000f00 */
[----:B------:R-:W0:Y:S04]  /*01c0*/  @!P1 LDS R11, [R13.X4] ;  /* 0x000000000d0b9984 */ /* 0x000e280000004800 */
[----:B0-----:R-:W0:Y:S02]  /*01d0*/  SHFL.BFLY PT, R2, R11, 0x1, 0x1f ;  /* 0x0c201f000b027f89 */ /* 0x001e2400000e0000 */
[----:B0-----:R-:W-:-:S05]  /*01e0*/  FADD R2, R11, R2 ;  /* 0x000000020b027221 */ /* 0x001fca0000000000 */
[----:B------:R-:W-:Y:S04]  /*01f0*/  @P0 STS [R13.X4], R2 ;  /* 0x000000020d000388 */ /* 0x000fe80000004800 */
[----:B------:R-:W-:Y:S06]  /*0200*/  BAR.SYNC.DEFER_BLOCKING 0x0 ;  /* 0x0000000000007b1d */ /* 0x000fec0000010000 */
[----:B------:R-:W0:Y:S02]  /*0210*/  LDS R5, [RZ] ;  /* 0x00000000ff057984 */ /* 0x000e240000000800 */
[----:B0-----:R-:W-:-:S02]  /*0220*/  FADD R6, R5, 9.9999999392252902908e-09 ;  /* 0x322bcc7705067421 */ /* 0x001fc40000000000 */
[----:B------:R-:W-:Y:S03]  /*0230*/  BAR.SYNC.DEFER_BLOCKING 0x0 ;  /* 0x0000000000007b1d */ /* 0x000fe60000010000 */
[C---:B------:R-:W-:Y:S02]  /*0240*/  FSETP.GT.AND P1, PT, |R6|.reuse, 8.50705917302346158658e+37, PT ;  /* 0x7e8000000600780b */ /* 0x040fe40003f24200 */
[----:B------:R-:W-:Y:S02]  /*0250*/  FSETP.GEU.AND P0, PT, |R6|, 1.175494350822287508e-38, PT ;  /* 0x008000000600780b */ /* 0x000fe40003f0e200 */
[----:B------:R-:W-:-:S09]  /*0260*/  FSEL R3, R3, 1, P1 ;  /* 0x3f80000003037808 */ /* 0x000fd20000800000 */
[----:B------:R-:W-:Y:S01]  /*0270*/  @P1 FMUL R6, R6, 0.25 ;  /* 0x3e80000006061820 */ /* 0x000fe20000400000 */
[C---:B------:R-:W-:Y:S01]  /*0280*/  ISETP.NE.AND P1, PT, R4.reuse, RZ, PT ;  /* 0x000000ff0400720c */ /* 0x040fe20003f25270 */
[----:B------:R-:W-:Y:S01]  /*0290*/  @!P0 FMUL R3, R3, 16777216 ;  /* 0x4b80000003038820 */ /* 0x000fe20000400000 */
[----:B------:R-:W-:Y:S01]  /*02a0*/  IMAD.WIDE.U32 R4, R4, R15, c[0x0][0x170] ;  /* 0x00005c0004047625 */ /* 0x000fe200078e000f */
[----:B------:R-:W-:-:S06]  /*02b0*/  @!P0 FMUL R6, R6, 16777216 ;  /* 0x4b80000006068820 */ /* 0x000fcc0000400000 */
[----:B------:R-:W0:Y:S04]  /*02c0*/  MUFU.RCP R6, R6 ;  /* 0x0000000600067308 */ /* 0x000e280000001000 */
[----:B------:R-:W-:Y:S01]  /*02d0*/  @!P1 MOV R2, c[0x0][0x160] ;  /* 0x0000580000029a02 */ /* 0x000fe20000000f00 */
[----:B0-----:R-:W-:Y:S01]  /*02e0*/  FMUL R7, R6, R3 ;  /* 0x0000000306077220 */ /* 0x001fe20000400000 */
[----:B------:R-:W-:-:S03]  /*02f0*/  @!P1 MOV R3, c[0x0][0x164] ;  /* 0x0000590000039a02 */ /* 0x000fc60000000f00 */
[----:B------:R-:W-:Y:S02]  /*0300*/  FADD R9, R7, R7 ;  /* 0x0000000707097221 */ /* 0x000fe40000000000 */
[----:B------:R-:W-:Y:S02]  /*0310*/  @!P1 STG.E [R2.64], R7 ;  /* 0x0000000702009986 */ /* 0x000fe4000c101904 */
[----:B------:R-:W-:-:S05]  /*0320*/  FMUL R9, R0, R9 ;  /* 0x0000000900097220 */ /* 0x000fca0000400000 */
[----:B------:R-:W-:Y:S01]  /*0330*/  STG.E [R4.64], R9 ;  /* 0x0000000904007986 */ /* 0x000fe2000c101904 */
[----:B------:R-:W-:Y:S05]  /*0340*/  EXIT ;  /* 0x000000000000794d */ /* 0x000fea0003800000 */
.L_x_0:
[----:B------:R-:W-:-:S00]  /*0350*/  BRA `(.L_x_0) ;  /* 0xfffffff000007947 */ /* 0x000fc0000383ffff */
[----:B------:R-:W-:-:S00]  /*0360*/  NOP ;  /* 0x0000000000007918 */ /* 0x000fc00000000000 */
        /* <DEDUP_REMOVED lines=9> */
.L_x_1:


//--------------------- .nv.shared.triton_per_fused_add_mul_pow_reciprocal_select_sum_unsqueeze_8 --------------------------
	.section	.nv.shared.triton_per_fused_add_mul_pow_reciprocal_select_sum_unsqueeze_8,"aw",@nobits
	.sectionflags	@""
	.align	16
